//
// Generated by NVIDIA NVVM Compiler
//
// Compiler Build ID: CL-36424714
// Cuda compilation tools, release 13.0, V13.0.88
// Based on NVVM 20.0.0
//

.version 9.0
.target sm_100
.address_size 64

	// .globl	_Z11calc_PI_gpuPfS_Pi

.visible .entry _Z11calc_PI_gpuPfS_Pi(
	.param .u64 .ptr .align 1 _Z11calc_PI_gpuPfS_Pi_param_0,
	.param .u64 .ptr .align 1 _Z11calc_PI_gpuPfS_Pi_param_1,
	.param .u64 .ptr .align 1 _Z11calc_PI_gpuPfS_Pi_param_2
)
{
	.reg .pred 	%p<12>;
	.reg .b32 	%r<59>;
	.reg .b32 	%f<21>;
	.reg .b64 	%rd<20>;

	ld.param.u64 	%rd4, [_Z11calc_PI_gpuPfS_Pi_param_0];
	ld.param.u64 	%rd5, [_Z11calc_PI_gpuPfS_Pi_param_1];
	ld.param.u64 	%rd3, [_Z11calc_PI_gpuPfS_Pi_param_2];
	cvta.to.global.u64 	%rd1, %rd5;
	cvta.to.global.u64 	%rd2, %rd4;
	mov.u32 	%r25, %ctaid.x;
	mov.u32 	%r26, %ntid.x;
	mov.u32 	%r27, %tid.x;
	mad.lo.s32 	%r53, %r25, %r26, %r27;
	mov.u32 	%r28, %nctaid.x;
	mul.lo.s32 	%r2, %r28, %r26;
	setp.gt.s32 	%p1, %r53, 999999;
	mov.b32 	%r58, 0;
	@%p1 bra 	$L__BB0_7;
	add.s32 	%r31, %r53, %r2;
	max.s32 	%r32, %r31, 1000000;
	setp.lt.s32 	%p2, %r31, 1000000;
	selp.u32 	%r33, 1, 0, %p2;
	add.s32 	%r34, %r31, %r33;
	sub.s32 	%r35, %r32, %r34;
	div.u32 	%r36, %r35, %r2;
	add.s32 	%r37, %r36, %r33;
	add.s32 	%r3, %r37, 1;
	and.b32  	%r4, %r3, 3;
	setp.lt.u32 	%p3, %r37, 3;
	mov.b32 	%r58, 0;
	@%p3 bra 	$L__BB0_4;
	and.b32  	%r39, %r3, -4;
	shl.b32 	%r5, %r2, 2;
	neg.s32 	%r49, %r39;
	mov.b32 	%r58, 0;
	mul.wide.s32 	%rd9, %r2, 4;
$L__BB0_3:
	mul.wide.s32 	%rd6, %r53, 4;
	add.s64 	%rd7, %rd2, %rd6;
	ld.global.f32 	%f1, [%rd7];
	add.s64 	%rd8, %rd1, %rd6;
	ld.global.f32 	%f2, [%rd8];
	mul.f32 	%f3, %f2, %f2;
	fma.rn.f32 	%f4, %f1, %f1, %f3;
	setp.lt.f32 	%p4, %f4, 0f3F800000;
	selp.u32 	%r40, 1, 0, %p4;
	add.s32 	%r41, %r58, %r40;
	add.s64 	%rd10, %rd7, %rd9;
	ld.global.f32 	%f5, [%rd10];
	add.s64 	%rd11, %rd8, %rd9;
	ld.global.f32 	%f6, [%rd11];
	mul.f32 	%f7, %f6, %f6;
	fma.rn.f32 	%f8, %f5, %f5, %f7;
	setp.lt.f32 	%p5, %f8, 0f3F800000;
	selp.u32 	%r42, 1, 0, %p5;
	add.s32 	%r43, %r41, %r42;
	add.s64 	%rd12, %rd10, %rd9;
	ld.global.f32 	%f9, [%rd12];
	add.s64 	%rd13, %rd11, %rd9;
	ld.global.f32 	%f10, [%rd13];
	mul.f32 	%f11, %f10, %f10;
	fma.rn.f32 	%f12, %f9, %f9, %f11;
	setp.lt.f32 	%p6, %f12, 0f3F800000;
	selp.u32 	%r44, 1, 0, %p6;
	add.s32 	%r45, %r43, %r44;
	add.s64 	%rd14, %rd12, %rd9;
	ld.global.f32 	%f13, [%rd14];
	add.s64 	%rd15, %rd13, %rd9;
	ld.global.f32 	%f14, [%rd15];
	mul.f32 	%f15, %f14, %f14;
	fma.rn.f32 	%f16, %f13, %f13, %f15;
	setp.lt.f32 	%p7, %f16, 0f3F800000;
	selp.u32 	%r46, 1, 0, %p7;
	add.s32 	%r58, %r45, %r46;
	add.s32 	%r53, %r53, %r5;
	add.s32 	%r49, %r49, 4;
	setp.ne.s32 	%p8, %r49, 0;
	@%p8 bra 	$L__BB0_3;
$L__BB0_4:
	setp.eq.s32 	%p9, %r4, 0;
	@%p9 bra 	$L__BB0_7;
	neg.s32 	%r55, %r4;
$L__BB0_6:
	.pragma "nounroll";
	mul.wide.s32 	%rd16, %r53, 4;
	add.s64 	%rd17, %rd1, %rd16;
	add.s64 	%rd18, %rd2, %rd16;
	ld.global.f32 	%f17, [%rd18];
	ld.global.f32 	%f18, [%rd17];
	mul.f32 	%f19, %f18, %f18;
	fma.rn.f32 	%f20, %f17, %f17, %f19;
	setp.lt.f32 	%p10, %f20, 0f3F800000;
	selp.u32 	%r47, 1, 0, %p10;
	add.s32 	%r58, %r58, %r47;
	add.s32 	%r53, %r53, %r2;
	add.s32 	%r55, %r55, 1;
	setp.ne.s32 	%p11, %r55, 0;
	@%p11 bra 	$L__BB0_6;
$L__BB0_7:
	cvta.to.global.u64 	%rd19, %rd3;
	atom.global.add.u32 	%r48, [%rd19], %r58;
	ret;

}


// ===== COMPILED SASS (sm_100) =====

	.target	sm_100

	.elftype	@"ET_EXEC"


//--------------------- .note.nv.tkinfo           --------------------------
	.section	.note.nv.tkinfo,"",@"SHT_NOTE"
	.sectionflags	@"SHF_NOTE_NV_TKINFO"
	.tkinfo
        /*0018*/ 	.word	0x00000002
        /*0030*/ 	.string	""
        /*0030*/ 	.string	"ptxas"
        /*0030*/ 	.string	"Cuda compilation tools, release 13.0, V13.0.88"
        /*0030*/ 	.string	"Build cuda_13.0.r13.0/compiler.36424714_0"
        /*0030*/ 	.string	"-arch sm_100 -m 64 "



//--------------------- .note.nv.cuinfo           --------------------------
	.section	.note.nv.cuinfo,"",@"SHT_NOTE"
	.sectionflags	@"SHF_NOTE_NV_CUINFO"
        /*0018*/ 	.short	0x0002
        /*001a*/ 	.short	0x0064
        /*001c*/ 	.short	0x0082
	.zero		2


//--------------------- .nv.info                  --------------------------
	.section	.nv.info,"",@"SHT_CUDA_INFO"
	.align	4


	//----- nvinfo : EIATTR_REGCOUNT
	.align		4
        /*0000*/ 	.byte	0x04, 0x2f
        /*0002*/ 	.short	(.L_1 - .L_0)
	.align		4
.L_0:
        /*0004*/ 	.word	index@(_Z11calc_PI_gpuPfS_Pi)
        /*0008*/ 	.word	0x00000020


	//----- nvinfo : EIATTR_FRAME_SIZE
	.align		4
.L_1:
        /*000c*/ 	.byte	0x04, 0x11
        /*000e*/ 	.short	(.L_3 - .L_2)
	.align		4
.L_2:
        /*0010*/ 	.word	index@(_Z11calc_PI_gpuPfS_Pi)
        /*0014*/ 	.word	0x00000000


	//----- nvinfo : EIATTR_MIN_STACK_SIZE
	.align		4
.L_3:
        /*0018*/ 	.byte	0x04, 0x12
        /*001a*/ 	.short	(.L_5 - .L_4)
	.align		4
.L_4:
        /*001c*/ 	.word	index@(_Z11calc_PI_gpuPfS_Pi)
        /*0020*/ 	.word	0x00000000
.L_5:


//--------------------- .nv.compat                --------------------------
	.section	.nv.compat,"",@"SHT_CUDA_COMPAT_INFO"
	.align	4
        /*0000*/ 	.byte	0x02, 0x09, 0x00, 0x00, 0x02, 0x02, 0x01, 0x00, 0x02, 0x05, 0x05, 0x00, 0x03, 0x07, 0x01, 0x01
        /*0010*/ 	.byte	0x02, 0x03, 0x00, 0x00, 0x02, 0x06, 0x01, 0x00, 0x04, 0x0b, 0x08, 0x00, 0x01, 0x00, 0x00, 0x00
        /*0020*/ 	.byte	0x00, 0x00, 0x00, 0x00


//--------------------- .nv.info._Z11calc_PI_gpuPfS_Pi --------------------------
	.section	.nv.info._Z11calc_PI_gpuPfS_Pi,"",@"SHT_CUDA_INFO"
	.sectionflags	@""
	.align	4


	//----- nvinfo : EIATTR_CUDA_API_VERSION
	.align		4
        /*0000*/ 	.byte	0x04, 0x37
        /*0002*/ 	.short	(.L_7 - .L_6)
.L_6:
        /*0004*/ 	.word	0x00000082


	//----- nvinfo : EIATTR_KPARAM_INFO
	.align		4
.L_7:
        /*0008*/ 	.byte	0x04, 0x17
        /*000a*/ 	.short	(.L_9 - .L_8)
.L_8:
        /*000c*/ 	.word	0x00000000
        /*0010*/ 	.short	0x0002
        /*0012*/ 	.short	0x0010
        /*0014*/ 	.byte	0x00, 0xf5, 0x21, 0x00


	//----- nvinfo : EIATTR_KPARAM_INFO
	.align		4
.L_9:
        /*0018*/ 	.byte	0x04, 0x17
        /*001a*/ 	.short	(.L_11 - .L_10)
.L_10:
        /*001c*/ 	.word	0x00000000
        /*0020*/ 	.short	0x0001
        /*0022*/ 	.short	0x0008
        /*0024*/ 	.byte	0x00, 0xf5, 0x21, 0x00


	//----- nvinfo : EIATTR_KPARAM_INFO
	.align		4
.L_11:
        /*0028*/ 	.byte	0x04, 0x17
        /*002a*/ 	.short	(.L_13 - .L_12)
.L_12:
        /*002c*/ 	.word	0x00000000
        /*0030*/ 	.short	0x0000
        /*0032*/ 	.short	0x0000
        /*0034*/ 	.byte	0x00, 0xf5, 0x21, 0x00


	//----- nvinfo : EIATTR_SPARSE_MMA_MASK
	.align		4
.L_13:
        /*0038*/ 	.byte	0x03, 0x50
        /*003a*/ 	.short	0x0000


	//----- nvinfo : EIATTR_MAXREG_COUNT
	.align		4
        /*003c*/ 	.byte	0x03, 0x1b
        /*003e*/ 	.short	0x00ff


	//----- nvinfo : EIATTR_MERCURY_ISA_VERSION
	.align		4
        /*0040*/ 	.byte	0x03, 0x5f
        /*0042*/ 	.short	0x0101


	//----- nvinfo : EIATTR_INT_WARP_WIDE_INSTR_OFFSETS
	.align		4
        /*0044*/ 	.byte	0x04, 0x31
        /*0046*/ 	.short	(.L_15 - .L_14)


	//   ....[0]....
.L_14:
        /*0048*/ 	.word	0x00001680


	//   ....[1]....
        /*004c*/ 	.word	0x000016a0


	//----- nvinfo : EIATTR_VRC_CTA_INIT_COUNT
	.align		4
.L_15:
        /*0050*/ 	.byte	0x02, 0x4a
	.zero		1
	.zero		1


	//----- nvinfo : EIATTR_EXIT_INSTR_OFFSETS
	.align		4
        /*0054*/ 	.byte	0x04, 0x1c
        /*0056*/ 	.short	(.L_17 - .L_16)


	//   ....[0]....
.L_16:
        /*0058*/ 	.word	0x000016f0


	//----- nvinfo : EIATTR_CRS_STACK_SIZE
	.align		4
.L_17:
        /*005c*/ 	.byte	0x04, 0x1e
        /*005e*/ 	.short	(.L_19 - .L_18)
.L_18:
        /*0060*/ 	.word	0x00000000


	//----- nvinfo : EIATTR_CBANK_PARAM_SIZE
	.align		4
.L_19:
        /*0064*/ 	.byte	0x03, 0x19
        /*0066*/ 	.short	0x0018


	//----- nvinfo : EIATTR_PARAM_CBANK
	.align		4
        /*0068*/ 	.byte	0x04, 0x0a
        /*006a*/ 	.short	(.L_21 - .L_20)
	.align		4
.L_20:
        /*006c*/ 	.word	index@(.nv.constant0._Z11calc_PI_gpuPfS_Pi)
        /*0070*/ 	.short	0x0380
        /*0072*/ 	.short	0x0018


	//----- nvinfo : EIATTR_SW_WAR
	.align		4
.L_21:
        /*0074*/ 	.byte	0x04, 0x36
        /*0076*/ 	.short	(.L_23 - .L_22)
.L_22:
        /*0078*/ 	.word	0x00000008
.L_23:


//--------------------- .nv.callgraph             --------------------------
	.section	.nv.callgraph,"",@"SHT_CUDA_CALLGRAPH"
	.align	4
	.sectionentsize	8
	.align		4
        /*0000*/ 	.word	0x00000000
	.align		4
        /*0004*/ 	.word	0xffffffff
	.align		4
        /*0008*/ 	.word	0x00000000
	.align		4
        /*000c*/ 	.word	0xfffffffe
	.align		4
        /*0010*/ 	.word	0x00000000
	.align		4
        /*0014*/ 	.word	0xfffffffd
	.align		4
        /*0018*/ 	.word	0x00000000
	.align		4
        /*001c*/ 	.word	0xfffffffc


//--------------------- .text._Z11calc_PI_gpuPfS_Pi --------------------------
	.section	.text._Z11calc_PI_gpuPfS_Pi,"ax",@progbits
	.align	128
        .global         _Z11calc_PI_gpuPfS_Pi
        .type           _Z11calc_PI_gpuPfS_Pi,@function
        .size           _Z11calc_PI_gpuPfS_Pi,(.L_x_13 - _Z11calc_PI_gpuPfS_Pi)
        .other          _Z11calc_PI_gpuPfS_Pi,@"STO_CUDA_ENTRY STV_DEFAULT"
_Z11calc_PI_gpuPfS_Pi:
.text._Z11calc_PI_gpuPfS_Pi:
[----:B------:R-:W-:Y:S01]  /*0000*/  LDC R1, c[0x0][0x37c] ;  /* 0x0000df00ff017b82 */ /* 0x000fe20000000800 */
[----:B------:R-:W0:Y:S07]  /*0010*/  S2R R5, SR_TID.X ;  /* 0x0000000000057919 */ /* 0x000e2e0000002100 */
[----:B------:R-:W0:Y:S01]  /*0020*/  S2UR UR4, SR_CTAID.X ;  /* 0x00000000000479c3 */ /* 0x000e220000002500 */
[----:B------:R-:W1:Y:S01]  /*0030*/  LDCU.64 UR6, c[0x0][0x358] ;  /* 0x00006b00ff0677ac */ /* 0x000e620008000a00 */
[----:B------:R-:W-:Y:S01]  /*0040*/  BSSY.RECONVERGENT B2, `(.L_x_0) ;  /* 0x0000161000027945 */ /* 0x000fe20003800200 */
[----:B------:R-:W-:-:S05]  /*0050*/  HFMA2 R3, -RZ, RZ, 0, 0 ;  /* 0x00000000ff037431 */ /* 0x000fca00000001ff */
[----:B------:R-:W0:Y:S01]  /*0060*/  LDC R2, c[0x0][0x360] ;  /* 0x0000d800ff027b82 */ /* 0x000e220000000800 */
[----:B------:R-:W2:Y:S01]  /*0070*/  LDCU UR5, c[0x0][0x370] ;  /* 0x00006e00ff0577ac */ /* 0x000ea20008000800 */
[C---:B0-----:R-:W-:Y:S02]  /*0080*/  IMAD R5, R2.reuse, UR4, R5 ;  /* 0x0000000402057c24 */ /* 0x041fe4000f8e0205 */
[----:B--2---:R-:W-:-:S03]  /*0090*/  IMAD R2, R2, UR5, RZ ;  /* 0x0000000502027c24 */ /* 0x004fc6000f8e02ff */
[----:B------:R-:W-:-:S13]  /*00a0*/  ISETP.GT.AND P0, PT, R5, 0xf423f, PT ;  /* 0x000f423f0500780c */ /* 0x000fda0003f04270 */
[----:B-1----:R-:W-:Y:S05]  /*00b0*/  @P0 BRA `(.L_x_1) ;  /* 0x0000001400640947 */ /* 0x002fea0003800000 */
[----:B------:R-:W0:Y:S01]  /*00c0*/  I2F.U32.RP R8, R2 ;  /* 0x0000000200087306 */ /* 0x000e220000209000 */
[----:B------:R-:W-:Y:S01]  /*00d0*/  IADD3 R0, PT, PT, R2, R5, RZ ;  /* 0x0000000502007210 */ /* 0x000fe20007ffe0ff */
[----:B------:R-:W-:Y:S01]  /*00e0*/  BSSY.RECONVERGENT B1, `(.L_x_2) ;  /* 0x0000143000017945 */ /* 0x000fe20003800200 */
[----:B------:R-:W-:Y:S02]  /*00f0*/  IADD3 R9, PT, PT, RZ, -R2, RZ ;  /* 0x80000002ff097210 */ /* 0x000fe40007ffe0ff */
[C---:B------:R-:W-:Y:S02]  /*0100*/  ISETP.GE.AND P0, PT, R0.reuse, 0xf4240, PT ;  /* 0x000f42400000780c */ /* 0x040fe40003f06270 */
[----:B------:R-:W-:Y:S02]  /*0110*/  VIMNMX R3, PT, PT, R0, 0xf4240, !PT ;  /* 0x000f424000037848 */ /* 0x000fe40007fe0100 */
[----:B------:R-:W-:Y:S02]  /*0120*/  SEL R4, RZ, 0x1, P0 ;  /* 0x00000001ff047807 */ /* 0x000fe40000000000 */
[----:B------:R-:W-:-:S02]  /*0130*/  ISETP.NE.U32.AND P2, PT, R2, RZ, PT ;  /* 0x000000ff0200720c */ /* 0x000fc40003f45070 */
[----:B------:R-:W-:Y:S01]  /*0140*/  IADD3 R3, PT, PT, R3, -R0, -R4 ;  /* 0x8000000003037210 */ /* 0x000fe20007ffe804 */
[----:B0-----:R-:W0:Y:S02]  /*0150*/  MUFU.RCP R8, R8 ;  /* 0x0000000800087308 */ /* 0x001e240000001000 */
[----:B0-----:R-:W-:-:S06]  /*0160*/  IADD3 R6, PT, PT, R8, 0xffffffe, RZ ;  /* 0x0ffffffe08067810 */ /* 0x001fcc0007ffe0ff */
[----:B------:R0:W1:Y:S02]  /*0170*/  F2I.FTZ.U32.TRUNC.NTZ R7, R6 ;  /* 0x0000000600077305 */ /* 0x000064000021f000 */
[----:B0-----:R-:W-:Y:S01]  /*0180*/  MOV R6, RZ ;  /* 0x000000ff00067202 */ /* 0x001fe20000000f00 */
[----:B-1----:R-:W-:-:S04]  /*0190*/  IMAD R9, R9, R7, RZ ;  /* 0x0000000709097224 */ /* 0x002fc800078e02ff */
[----:B------:R-:W-:-:S06]  /*01a0*/  IMAD.HI.U32 R8, R7, R9, R6 ;  /* 0x0000000907087227 */ /* 0x000fcc00078e0006 */
[----:B------:R-:W-:-:S05]  /*01b0*/  IMAD.HI.U32 R7, R8, R3, RZ ;  /* 0x0000000308077227 */ /* 0x000fca00078e00ff */
[----:B------:R-:W-:-:S05]  /*01c0*/  IADD3 R0, PT, PT, -R7, RZ, RZ ;  /* 0x000000ff07007210 */ /* 0x000fca0007ffe1ff */
[----:B------:R-:W-:-:S05]  /*01d0*/  IMAD R3, R2, R0, R3 ;  /* 0x0000000002037224 */ /* 0x000fca00078e0203 */
[----:B------:R-:W-:-:S13]  /*01e0*/  ISETP.GE.U32.AND P0, PT, R3, R2, PT ;  /* 0x000000020300720c */ /* 0x000fda0003f06070 */
[----:B------:R-:W-:Y:S01]  /*01f0*/  @P0 IADD3 R3, PT, PT, -R2, R3, RZ ;  /* 0x0000000302030210 */ /* 0x000fe20007ffe1ff */
[----:B------:R-:W-:-:S03]  /*0200*/  @P0 VIADD R7, R7, 0x1 ;  /* 0x0000000107070836 */ /* 0x000fc60000000000 */
[----:B------:R-:W-:Y:S02]  /*0210*/  ISETP.GE.U32.AND P1, PT, R3, R2, PT ;  /* 0x000000020300720c */ /* 0x000fe40003f26070 */
[----:B------:R-:W-:-:S11]  /*0220*/  MOV R3, RZ ;  /* 0x000000ff00037202 */ /* 0x000fd60000000f00 */
[----:B------:R-:W-:Y:S02]  /*0230*/  @P1 IADD3 R7, PT, PT, R7, 0x1, RZ ;  /* 0x0000000107071810 */ /* 0x000fe40007ffe0ff */
[----:B------:R-:W-:-:S04]  /*0240*/  @!P2 LOP3.LUT R7, RZ, R2, RZ, 0x33, !PT ;  /* 0x00000002ff07a212 */ /* 0x000fc800078e33ff */
[----:B------:R-:W-:-:S04]  /*0250*/  IADD3 R4, PT, PT, R4, R7, RZ ;  /* 0x0000000704047210 */ /* 0x000fc80007ffe0ff */
[C---:B------:R-:W-:Y:S02]  /*0260*/  ISETP.GE.U32.AND P0, PT, R4.reuse, 0x3, PT ;  /* 0x000000030400780c */ /* 0x040fe40003f06070 */
[----:B------:R-:W-:-:S04]  /*0270*/  IADD3 R0, PT, PT, R4, 0x1, RZ ;  /* 0x0000000104007810 */ /* 0x000fc80007ffe0ff */
[----:B------:R-:W-:-:S07]  /*0280*/  LOP3.LUT R4, R0, 0x3, RZ, 0xc0, !PT ;  /* 0x0000000300047812 */ /* 0x000fce00078ec0ff */
[----:B------:R-:W-:Y:S05]  /*0290*/  @!P0 BRA `(.L_x_3) ;  /* 0x00000010009c8947 */ /* 0x000fea0003800000 */
[----:B------:R-:W-:Y:S01]  /*02a0*/  LOP3.LUT R0, R0, 0xfffffffc, RZ, 0xc0, !PT ;  /* 0xfffffffc00007812 */ /* 0x000fe200078ec0ff */
[----:B------:R-:W0:Y:S01]  /*02b0*/  LDC.64 R12, c[0x0][0x380] ;  /* 0x0000e000ff0c7b82 */ /* 0x000e220000000a00 */
[----:B------:R-:W-:Y:S01]  /*02c0*/  BSSY.RELIABLE B0, `(.L_x_4) ;  /* 0x00000fc000007945 */ /* 0x000fe20003800100 */
[----:B------:R-:W-:Y:S02]  /*02d0*/  MOV R3, RZ ;  /* 0x000000ff00037202 */ /* 0x000fe40000000f00 */
[----:B------:R-:W-:-:S04]  /*02e0*/  IADD3 R0, PT, PT, -R0, RZ, RZ ;  /* 0x000000ff00007210 */ /* 0x000fc80007ffe1ff */
[----:B------:R-:W1:Y:S01]  /*02f0*/  LDC.64 R14, c[0x0][0x388] ;  /* 0x0000e200ff0e7b82 */ /* 0x000e620000000a00 */
[----:B------:R-:W-:-:S13]  /*0300*/  ISETP.GE.AND P0, PT, R0, RZ, PT ;  /* 0x000000ff0000720c */ /* 0x000fda0003f06270 */
[----:B------:R-:W-:Y:S05]  /*0310*/  @P0 BRA `(.L_x_5) ;  /* 0x0000000c00d80947 */ /* 0x000fea0003800000 */
[----:B------:R-:W-:Y:S01]  /*0320*/  IADD3 R6, PT, PT, -R0, RZ, RZ ;  /* 0x000000ff00067210 */ /* 0x000fe20007ffe1ff */
[----:B------:R-:W-:Y:S01]  /*0330*/  BSSY.RECONVERGENT B3, `(.L_x_6) ;  /* 0x000009e000037945 */ /* 0x000fe20003800200 */
[----:B------:R-:W-:Y:S02]  /*0340*/  PLOP3.LUT P0, PT, PT, PT, PT, 0x80, 0x8 ;  /* 0x000000000008781c */ /* 0x000fe40003f0f070 */
[----:B------:R-:W-:-:S13]  /*0350*/  ISETP.GT.AND P1, PT, R6, 0xc, PT ;  /* 0x0000000c0600780c */ /* 0x000fda0003f24270 */
[----:B------:R-:W-:Y:S05]  /*0360*/  @!P1 BRA `(.L_x_7) ;  /* 0x0000000800689947 */ /* 0x000fea0003800000 */
[----:B------:R-:W2:Y:S01]  /*0370*/  LDC.64 R10, c[0x0][0x380] ;  /* 0x0000e000ff0a7b82 */ /* 0x000ea20000000a00 */
[----:B------:R-:W-:-:S07]  /*0380*/  PLOP3.LUT P0, PT, PT, PT, PT, 0x8, 0x80 ;  /* 0x000000000080781c */ /* 0x000fce0003f0e170 */
[----:B------:R-:W3:Y:S06]  /*0390*/  LDC.64 R16, c[0x0][0x388] ;  /* 0x0000e200ff107b82 */ /* 0x000eec0000000a00 */
.L_x_8:
[----:B---3--:R-:W-:-:S04]  /*03a0*/  IMAD.WIDE R28, R5, 0x4, R16 ;  /* 0x00000004051c7825 */ /* 0x008fc800078e0210 */
[----:B--2---:R-:W-:Y:S01]  /*03b0*/  IMAD.WIDE R22, R5, 0x4, R10 ;  /* 0x0000000405167825 */ /* 0x004fe200078e020a */
[----:B------:R2:W3:Y:S04]  /*03c0*/  LDG.E R8, desc[UR6][R28.64] ;  /* 0x000000061c087981 */ /* 0x0004e8000c1e1900 */
[----:B------:R4:W5:Y:S01]  /*03d0*/  LDG.E R20, desc[UR6][R22.64] ;  /* 0x0000000616147981 */ /* 0x000962000c1e1900 */
[----:B--2---:R-:W-:-:S04]  /*03e0*/  IMAD.WIDE R28, R2, 0x4, R28 ;  /* 0x00000004021c7825 */ /* 0x004fc800078e021c */
[C---:B----4-:R-:W-:Y:S01]  /*03f0*/  IMAD.WIDE R22, R2.reuse, 0x4, R22 ;  /* 0x0000000402167825 */ /* 0x050fe200078e0216 */
[----:B------:R2:W4:Y:S04]  /*0400*/  LDG.E R21, desc[UR6][R28.64] ;  /* 0x000000061c157981 */ /* 0x000528000c1e1900 */
[----:B------:R0:W4:Y:S01]  /*0410*/  LDG.E R9, desc[UR6][R22.64] ;  /* 0x0000000616097981 */ /* 0x000122000c1e1900 */
[----:B------:R-:W-:-:S04]  /*0420*/  IMAD.WIDE R24, R2, 0x4, R28 ;  /* 0x0000000402187825 */ /* 0x000fc800078e021c */
[C---:B------:R-:W-:Y:S01]  /*0430*/  IMAD.WIDE R18, R2.reuse, 0x4, R22 ;  /* 0x0000000402127825 */ /* 0x040fe200078e0216 */
[----:B------:R1:W4:Y:S03]  /*0440*/  LDG.E R26, desc[UR6][R24.64] ;  /* 0x00000006181a7981 */ /* 0x000326000c1e1900 */
[----:B------:R-:W-:-:S06]  /*0450*/  IMAD.WIDE R6, R2, 0x4, R24 ;  /* 0x0000000402067825 */ /* 0x000fcc00078e0218 */
[----:B------:R-:W4:Y:S01]  /*0460*/  LDG.E R6, desc[UR6][R6.64] ;  /* 0x0000000606067981 */ /* 0x000f22000c1e1900 */
[----:B--2---:R-:W-:-:S04]  /*0470*/  IMAD R29, R2, 0x4, R5 ;  /* 0x00000004021d7824 */ /* 0x004fc800078e0205 */
[----:B0-----:R-:W-:-:S04]  /*0480*/  IMAD.WIDE R22, R29, 0x4, R16 ;  /* 0x000000041d167825 */ /* 0x001fc800078e0210 */
[----:B-1----:R-:W-:Y:S01]  /*0490*/  IMAD.WIDE R24, R29, 0x4, R10 ;  /* 0x000000041d187825 */ /* 0x002fe200078e020a */
[----:B------:R0:W2:Y:S03]  /*04a0*/  LDG.E R5, desc[UR6][R22.64] ;  /* 0x0000000616057981 */ /* 0x0000a6000c1e1900 */
[----:B0-----:R-:W-:-:S04]  /*04b0*/  IMAD.WIDE R22, R2, 0x4, R22 ;  /* 0x0000000402167825 */ /* 0x001fc800078e0216 */
[----:B---3--:R-:W-:Y:S02]  /*04c0*/  FMUL R27, R8, R8 ;  /* 0x00000008081b7220 */ /* 0x008fe40000400000 */
[----:B------:R0:W3:Y:S02]  /*04d0*/  LDG.E R8, desc[UR6][R18.64] ;  /* 0x0000000612087981 */ /* 0x0000e4000c1e1900 */
[----:B-----5:R-:W-:Y:S01]  /*04e0*/  FFMA R27, R20, R20, R27 ;  /* 0x00000014141b7223 */ /* 0x020fe2000000001b */
[----:B0-----:R-:W-:-:S04]  /*04f0*/  IMAD.WIDE R18, R2, 0x4, R18 ;  /* 0x0000000402127825 */ /* 0x001fc800078e0212 */
[----:B------:R-:W-:Y:S01]  /*0500*/  FSETP.GEU.AND P1, PT, R27, 1, PT ;  /* 0x3f8000001b00780b */ /* 0x000fe20003f2e000 */
[----:B------:R0:W5:Y:S01]  /*0510*/  LDG.E R7, desc[UR6][R18.64] ;  /* 0x0000000612077981 */ /* 0x000162000c1e1900 */
[----:B------:R-:W-:Y:S01]  /*0520*/  IADD3 R20, PT, PT, R3, 0x1, RZ ;  /* 0x0000000103147810 */ /* 0x000fe20007ffe0ff */
[----:B----4-:R-:W-:Y:S02]  /*0530*/  FMUL R28, R21, R21 ;  /* 0x00000015151c7220 */ /* 0x010fe40000400000 */
[----:B------:R-:W4:Y:S08]  /*0540*/  LDG.E R21, desc[UR6][R22.64] ;  /* 0x0000000616157981 */ /* 0x000f30000c1e1900 */
[----:B------:R-:W-:-:S02]  /*0550*/  @P1 IADD3 R20, PT, PT, R3, RZ, RZ ;  /* 0x000000ff03141210 */ /* 0x000fc40007ffe0ff */
[----:B------:R1:W4:Y:S01]  /*0560*/  LDG.E R3, desc[UR6][R24.64] ;  /* 0x0000000618037981 */ /* 0x000322000c1e1900 */
[----:B0-----:R-:W-:-:S04]  /*0570*/  IMAD.WIDE R18, R2, 0x4, R24 ;  /* 0x0000000402127825 */ /* 0x001fc800078e0218 */
[----:B------:R-:W-:Y:S02]  /*0580*/  FFMA R28, R9, R9, R28 ;  /* 0x00000009091c7223 */ /* 0x000fe4000000001c */
[----:B------:R0:W4:Y:S03]  /*0590*/  LDG.E R9, desc[UR6][R18.64] ;  /* 0x0000000612097981 */ /* 0x000126000c1e1900 */
[----:B------:R-:W-:Y:S01]  /*05a0*/  FSETP.GEU.AND P2, PT, R28, 1, PT ;  /* 0x3f8000001c00780b */ /* 0x000fe20003f4e000 */
[----:B------:R-:W-:Y:S01]  /*05b0*/  FMUL R28, R26, R26 ;  /* 0x0000001a1a1c7220 */ /* 0x000fe20000400000 */
[----:B------:R-:W-:-:S04]  /*05c0*/  IMAD.WIDE R26, R2, 0x4, R22 ;  /* 0x00000004021a7825 */ /* 0x000fc800078e0216 */
[----:B-1----:R-:W-:-:S04]  /*05d0*/  IMAD.WIDE R24, R2, 0x4, R18 ;  /* 0x0000000402187825 */ /* 0x002fc800078e0212 */
[----:B0-----:R-:W-:-:S04]  /*05e0*/  IMAD.WIDE R18, R2, 0x4, R26 ;  /* 0x0000000402127825 */ /* 0x001fc800078e021a */
[----:B------:R-:W-:-:S04]  /*05f0*/  IMAD.WIDE R22, R2, 0x4, R24 ;  /* 0x0000000402167825 */ /* 0x000fc800078e0218 */
[----:B---3--:R-:W-:Y:S01]  /*0600*/  FFMA R28, R8, R8, R28 ;  /* 0x00000008081c7223 */ /* 0x008fe2000000001c */
[----:B------:R-:W-:Y:S02]  /*0610*/  FMUL R8, R6, R6 ;  /* 0x0000000606087220 */ /* 0x000fe40000400000 */
[----:B------:R2:W3:Y:S02]  /*0620*/  LDG.E R6, desc[UR6][R26.64] ;  /* 0x000000061a067981 */ /* 0x0004e4000c1e1900 */
[----:B------:R-:W-:Y:S02]  /*0630*/  FSETP.GEU.AND P1, PT, R28, 1, PT ;  /* 0x3f8000001c00780b */ /* 0x000fe40003f2e000 */
[C---:B------:R-:W-:Y:S02]  /*0640*/  IADD3 R28, PT, PT, R20.reuse, 0x1, RZ ;  /* 0x00000001141c7810 */ /* 0x040fe40007ffe0ff */
[----:B------:R-:W-:Y:S02]  /*0650*/  @P2 IADD3 R28, PT, PT, R20, RZ, RZ ;  /* 0x000000ff141c2210 */ /* 0x000fe40007ffe0ff */
[----:B------:R0:W3:Y:S01]  /*0660*/  LDG.E R20, desc[UR6][R18.64] ;  /* 0x0000000612147981 */ /* 0x0000e2000c1e1900 */
[----:B-----5:R-:W-:-:S03]  /*0670*/  FFMA R7, R7, R7, R8 ;  /* 0x0000000707077223 */ /* 0x020fc60000000008 */
[----:B------:R1:W5:Y:S02]  /*0680*/  LDG.E R8, desc[UR6][R24.64] ;  /* 0x0000000618087981 */ /* 0x000364000c1e1900 */
[----:B------:R-:W-:Y:S01]  /*0690*/  FSETP.GEU.AND P2, PT, R7, 1, PT ;  /* 0x3f8000000700780b */ /* 0x000fe20003f4e000 */
[----:B--2---:R-:W-:Y:S01]  /*06a0*/  FMUL R26, R5, R5 ;  /* 0x00000005051a7220 */ /* 0x004fe20000400000 */
[----:B------:R2:W5:Y:S01]  /*06b0*/  LDG.E R7, desc[UR6][R22.64] ;  /* 0x0000000616077981 */ /* 0x000562000c1e1900 */
[----:B------:R-:W-:Y:S02]  /*06c0*/  LEA R5, R2, R29, 0x2 ;  /* 0x0000001d02057211 */ /* 0x000fe400078e10ff */
[C---:B0-----:R-:W-:Y:S01]  /*06d0*/  IADD3 R18, PT, PT, R28.reuse, 0x1, RZ ;  /* 0x000000011c127810 */ /* 0x041fe20007ffe0ff */
[----:B----4-:R-:W-:Y:S01]  /*06e0*/  FFMA R3, R3, R3, R26 ;  /* 0x0000000303037223 */ /* 0x010fe2000000001a */
[----:B------:R-:W-:Y:S01]  /*06f0*/  @P1 IADD3 R18, PT, PT, R28, RZ, RZ ;  /* 0x000000ff1c121210 */ /* 0x000fe20007ffe0ff */
[----:B------:R-:W-:-:S04]  /*0700*/  IMAD.WIDE R26, R5, 0x4, R16 ;  /* 0x00000004051a7825 */ /* 0x000fc800078e0210 */
[----:B------:R-:W-:Y:S01]  /*0710*/  FMUL R28, R21, R21 ;  /* 0x00000015151c7220 */ /* 0x000fe20000400000 */
[C---:B-1----:R-:W-:Y:S01]  /*0720*/  VIADD R24, R18.reuse, 0x1 ;  /* 0x0000000112187836 */ /* 0x042fe20000000000 */
[----:B------:R-:W-:Y:S01]  /*0730*/  @P2 IADD3 R24, PT, PT, R18, RZ, RZ ;  /* 0x000000ff12182210 */ /* 0x000fe20007ffe0ff */
[----:B------:R-:W-:Y:S01]  /*0740*/  IMAD.WIDE R18, R5, 0x4, R10 ;  /* 0x0000000405127825 */ /* 0x000fe200078e020a */
[----:B------:R-:W-:Y:S02]  /*0750*/  FSETP.GEU.AND P2, PT, R3, 1, PT ;  /* 0x3f8000000300780b */ /* 0x000fe40003f4e000 */
[----:B------:R0:W4:Y:S01]  /*0760*/  LDG.E R3, desc[UR6][R26.64] ;  /* 0x000000061a037981 */ /* 0x000122000c1e1900 */
[----:B--2---:R-:W-:-:S03]  /*0770*/  IMAD.WIDE R22, R2, 0x4, R26 ;  /* 0x0000000402167825 */ /* 0x004fc600078e021a */
[----:B------:R-:W2:Y:S04]  /*0780*/  LDG.E R21, desc[UR6][R18.64] ;  /* 0x0000000612157981 */ /* 0x000ea8000c1e1900 */
[----:B------:R1:W2:Y:S01]  /*0790*/  LDG.E R25, desc[UR6][R22.64] ;  /* 0x0000000616197981 */ /* 0x0002a2000c1e1900 */
[----:B0-----:R-:W-:Y:S01]  /*07a0*/  FFMA R26, R9, R9, R28 ;  /* 0x00000009091a7223 */ /* 0x001fe2000000001c */
[----:B------:R-:W-:-:S05]  /*07b0*/  IMAD.WIDE R28, R2, 0x4, R18 ;  /* 0x00000004021c7825 */ /* 0x000fca00078e0212 */
[----:B------:R0:W2:Y:S01]  /*07c0*/  LDG.E R9, desc[UR6][R28.64] ;  /* 0x000000061c097981 */ /* 0x0000a2000c1e1900 */
[----:B------:R-:W-:Y:S01]  /*07d0*/  FSETP.GEU.AND P1, PT, R26, 1, PT ;  /* 0x3f8000001a00780b */ /* 0x000fe20003f2e000 */
[----:B-1----:R-:W-:-:S04]  /*07e0*/  IMAD.WIDE R22, R2, 0x4, R22 ;  /* 0x0000000402167825 */ /* 0x002fc800078e0216 */
[----:B0-----:R-:W-:-:S04]  /*07f0*/  IMAD.WIDE R28, R2, 0x4, R28 ;  /* 0x00000004021c7825 */ /* 0x001fc800078e021c */
[----:B------:R-:W-:-:S04]  /*0800*/  IMAD.WIDE R18, R2, 0x4, R22 ;  /* 0x0000000402127825 */ /* 0x000fc800078e0216 */
[----:B------:R-:W-:-:S04]  /*0810*/  IMAD.WIDE R26, R2, 0x4, R28 ;  /* 0x00000004021a7825 */ /* 0x000fc800078e021c */
[----:B------:R-:W-:Y:S02]  /*0820*/  IMAD R5, R2, 0x4, R5 ;  /* 0x0000000402057824 */ /* 0x000fe400078e0205 */
[----:B---3--:R-:W-:Y:S01]  /*0830*/  FMUL R6, R6, R6 ;  /* 0x0000000606067220 */ /* 0x008fe20000400000 */
[----:B------:R-:W-:-:S03]  /*0840*/  FMUL R20, R20, R20 ;  /* 0x0000001414147220 */ /* 0x000fc60000400000 */
[----:B-----5:R-:W-:Y:S01]  /*0850*/  FFMA R6, R8, R8, R6 ;  /* 0x0000000808067223 */ /* 0x020fe20000000006 */
[C---:B------:R-:W-:Y:S02]  /*0860*/  IADD3 R8, PT, PT, R24.reuse, 0x1, RZ ;  /* 0x0000000118087810 */ /* 0x040fe40007ffe0ff */
[----:B------:R-:W-:Y:S02]  /*0870*/  @P2 IADD3 R8, PT, PT, R24, RZ, RZ ;  /* 0x000000ff18082210 */ /* 0x000fe40007ffe0ff */
[----:B------:R-:W-:Y:S01]  /*0880*/  FSETP.GEU.AND P2, PT, R6, 1, PT ;  /* 0x3f8000000600780b */ /* 0x000fe20003f4e000 */
[----:B------:R-:W-:Y:S01]  /*0890*/  FFMA R20, R7, R7, R20 ;  /* 0x0000000707147223 */ /* 0x000fe20000000014 */
[C---:B------:R-:W-:Y:S01]  /*08a0*/  IADD3 R6, PT, PT, R8.reuse, 0x1, RZ ;  /* 0x0000000108067810 */ /* 0x040fe20007ffe0ff */
[----:B------:R-:W3:Y:S01]  /*08b0*/  LDG.E R7, desc[UR6][R28.64] ;  /* 0x000000061c077981 */ /* 0x000ee2000c1e1900 */
[----:B------:R-:W-:Y:S02]  /*08c0*/  @P1 IADD3 R6, PT, PT, R8, RZ, RZ ;  /* 0x000000ff08061210 */ /* 0x000fe40007ffe0ff */
[----:B------:R-:W-:Y:S01]  /*08d0*/  FSETP.GEU.AND P1, PT, R20, 1, PT ;  /* 0x3f8000001400780b */ /* 0x000fe20003f2e000 */
[----:B------:R4:W5:Y:S01]  /*08e0*/  LDG.E R8, desc[UR6][R22.64] ;  /* 0x0000000616087981 */ /* 0x000962000c1e1900 */
[----:B------:R-:W-:-:S03]  /*08f0*/  IADD3 R20, PT, PT, R6, 0x1, RZ ;  /* 0x0000000106147810 */ /* 0x000fc60007ffe0ff */
[----:B------:R2:W3:Y:S02]  /*0900*/  LDG.E R24, desc[UR6][R26.64] ;  /* 0x000000061a187981 */ /* 0x0004e4000c1e1900 */
[----:B------:R-:W-:Y:S01]  /*0910*/  @P2 IADD3 R20, PT, PT, R6, RZ, RZ ;  /* 0x000000ff06142210 */ /* 0x000fe20007ffe0ff */
[----:B----4-:R-:W-:-:S03]  /*0920*/  FMUL R22, R3, R3 ;  /* 0x0000000303167220 */ /* 0x010fc60000400000 */
[C---:B------:R-:W-:Y:S01]  /*0930*/  IADD3 R6, PT, PT, R20.reuse, 0x1, RZ ;  /* 0x0000000114067810 */ /* 0x040fe20007ffe0ff */
[----:B------:R0:W4:Y:S01]  /*0940*/  LDG.E R3, desc[UR6][R18.64] ;  /* 0x0000000612037981 */ /* 0x000122000c1e1900 */
[----:B------:R-:W-:Y:S01]  /*0950*/  @P1 IADD3 R6, PT, PT, R20, RZ, RZ ;  /* 0x000000ff14061210 */ /* 0x000fe20007ffe0ff */
[----:B--2---:R-:W-:Y:S01]  /*0960*/  FMUL R26, R25, R25 ;  /* 0x00000019191a7220 */ /* 0x004fe20000400000 */
[----:B0-----:R-:W-:Y:S01]  /*0970*/  FFMA R18, R21, R21, R22 ;  /* 0x0000001515127223 */ /* 0x001fe20000000016 */
[----:B------:R-:W-:-:S04]  /*0980*/  IMAD.WIDE R20, R5, 0x4, R16 ;  /* 0x0000000405147825 */ /* 0x000fc800078e0210 */
[----:B------:R-:W-:Y:S01]  /*0990*/  FFMA R27, R9, R9, R26 ;  /* 0x00000009091b7223 */ /* 0x000fe2000000001a */
[----:B------:R-:W-:Y:S01]  /*09a0*/  IMAD.WIDE R22, R5, 0x4, R10 ;  /* 0x0000000405167825 */ /* 0x000fe200078e020a */
[----:B------:R0:W2:Y:S04]  /*09b0*/  LDG.E R26, desc[UR6][R20.64] ;  /* 0x00000006141a7981 */ /* 0x0000a8000c1e1900 */
[----:B------:R1:W2:Y:S01]  /*09c0*/  LDG.E R25, desc[UR6][R22.64] ;  /* 0x0000000616197981 */ /* 0x0002a2000c1e1900 */
[----:B------:R-:W-:-:S04]  /*09d0*/  IMAD.WIDE R28, R2, 0x4, R22 ;  /* 0x00000004021c7825 */ /* 0x000fc800078e0216 */
[----:B0-----:R-:W-:Y:S01]  /*09e0*/  IMAD.WIDE R20, R2, 0x4, R20 ;  /* 0x0000000402147825 */ /* 0x001fe200078e0214 */
[----:B------:R-:W-:Y:S01]  /*09f0*/  FSETP.GEU.AND P2, PT, R27, 1, PT ;  /* 0x3f8000001b00780b */ /* 0x000fe20003f4e000 */
[----:B------:R-:W2:Y:S01]  /*0a00*/  LDG.E R9, desc[UR6][R28.64] ;  /* 0x000000061c097981 */ /* 0x000ea2000c1e1900 */
[----:B------:R-:W-:-:S03]  /*0a10*/  FSETP.GEU.AND P1, PT, R18, 1, PT ;  /* 0x3f8000001200780b */ /* 0x000fc60003f2e000 */
[----:B------:R-:W2:Y:S01]  /*0a20*/  LDG.E R27, desc[UR6][R20.64] ;  /* 0x00000006141b7981 */ /* 0x000ea2000c1e1900 */
[----:B-1----:R-:W-:-:S04]  /*0a30*/  IMAD.WIDE R22, R2, 0x4, R20 ;  /* 0x0000000402167825 */ /* 0x002fc800078e0214 */
[C---:B------:R-:W-:Y:S02]  /*0a40*/  IMAD.WIDE R18, R2.reuse, 0x4, R28 ;  /* 0x0000000402127825 */ /* 0x040fe400078e021c */
[----:B------:R0:W2:Y:S04]  /*0a50*/  LDG.E R29, desc[UR6][R22.64] ;  /* 0x00000006161d7981 */ /* 0x0000a8000c1e1900 */
[----:B------:R1:W2:Y:S01]  /*0a60*/  LDG.E R28, desc[UR6][R18.64] ;  /* 0x00000006121c7981 */ /* 0x0002a2000c1e1900 */
[----:B0-----:R-:W-:-:S04]  /*0a70*/  IMAD.WIDE R22, R2, 0x4, R22 ;  /* 0x0000000402167825 */ /* 0x001fc800078e0216 */
[----:B-1----:R-:W-:Y:S02]  /*0a80*/  IMAD.WIDE R18, R2, 0x4, R18 ;  /* 0x0000000402127825 */ /* 0x002fe400078e0212 */
[----:B------:R-:W2:Y:S04]  /*0a90*/  LDG.E R22, desc[UR6][R22.64] ;  /* 0x0000000616167981 */ /* 0x000ea8000c1e1900 */
[----:B------:R-:W2:Y:S01]  /*0aa0*/  LDG.E R18, desc[UR6][R18.64] ;  /* 0x0000000612127981 */ /* 0x000ea2000c1e1900 */
[----:B------:R-:W-:Y:S01]  /*0ab0*/  VIADD R0, R0, 0x10 ;  /* 0x0000001000007836 */ /* 0x000fe20000000000 */
[----:B------:R-:W-:Y:S01]  /*0ac0*/  LEA R5, R2, R5, 0x2 ;  /* 0x0000000502057211 */ /* 0x000fe200078e10ff */
[----:B-----5:R-:W-:-:S04]  /*0ad0*/  FMUL R8, R8, R8 ;  /* 0x0000000808087220 */ /* 0x020fc80000400000 */
[----:B---3--:R-:W-:Y:S01]  /*0ae0*/  FFMA R8, R7, R7, R8 ;  /* 0x0000000707087223 */ /* 0x008fe20000000008 */
[C---:B------:R-:W-:Y:S02]  /*0af0*/  IADD3 R7, PT, PT, R6.reuse, 0x1, RZ ;  /* 0x0000000106077810 */ /* 0x040fe40007ffe0ff */
[----:B------:R-:W-:Y:S02]  /*0b00*/  @P1 IADD3 R7, PT, PT, R6, RZ, RZ ;  /* 0x000000ff06071210 */ /* 0x000fe40007ffe0ff */
[----:B------:R-:W-:Y:S01]  /*0b10*/  FSETP.GEU.AND P1, PT, R8, 1, PT ;  /* 0x3f8000000800780b */ /* 0x000fe20003f2e000 */
[----:B----4-:R-:W-:Y:S01]  /*0b20*/  FMUL R21, R3, R3 ;  /* 0x0000000303157220 */ /* 0x010fe20000400000 */
[----:B------:R-:W-:-:S03]  /*0b30*/  IADD3 R3, PT, PT, R7, 0x1, RZ ;  /* 0x0000000107037810 */ /* 0x000fc60007ffe0ff */
[----:B------:R-:W-:Y:S01]  /*0b40*/  FFMA R21, R24, R24, R21 ;  /* 0x0000001818157223 */ /* 0x000fe20000000015 */
[----:B------:R-:W-:-:S04]  /*0b50*/  @P2 IADD3 R3, PT, PT, R7, RZ, RZ ;  /* 0x000000ff07032210 */ /* 0x000fc80007ffe0ff */
[----:B------:R-:W-:Y:S01]  /*0b60*/  FSETP.GEU.AND P2, PT, R21, 1, PT ;  /* 0x3f8000001500780b */ /* 0x000fe20003f4e000 */
[----:B--2---:R-:W-:Y:S01]  /*0b70*/  FMUL R26, R26, R26 ;  /* 0x0000001a1a1a7220 */ /* 0x004fe20000400000 */
[----:B------:R-:W-:-:S03]  /*0b80*/  IADD3 R7, PT, PT, R3, 0x1, RZ ;  /* 0x0000000103077810 */ /* 0x000fc60007ffe0ff */
[----:B------:R-:W-:Y:S01]  /*0b90*/  FFMA R26, R25, R25, R26 ;  /* 0x00000019191a7223 */ /* 0x000fe2000000001a */
[----:B------:R-:W-:-:S04]  /*0ba0*/  @P1 IMAD.MOV R7, RZ, RZ, R3 ;  /* 0x000000ffff071224 */ /* 0x000fc800078e0203 */
[----:B------:R-:W-:Y:S01]  /*0bb0*/  FSETP.GEU.AND P1, PT, R26, 1, PT ;  /* 0x3f8000001a00780b */ /* 0x000fe20003f2e000 */
[----:B------:R-:W-:Y:S01]  /*0bc0*/  FMUL R6, R27, R27 ;  /* 0x0000001b1b067220 */ /* 0x000fe20000400000 */
[----:B------:R-:W-:-:S03]  /*0bd0*/  IADD3 R3, PT, PT, R7, 0x1, RZ ;  /* 0x0000000107037810 */ /* 0x000fc60007ffe0ff */
[----:B------:R-:W-:Y:S01]  /*0be0*/  FFMA R6, R9, R9, R6 ;  /* 0x0000000909067223 */ /* 0x000fe20000000006 */
[----:B------:R-:W-:Y:S01]  /*0bf0*/  FMUL R29, R29, R29 ;  /* 0x0000001d1d1d7220 */ /* 0x000fe20000400000 */
[----:B------:R-:W-:-:S03]  /*0c00*/  @P2 IADD3 R3, PT, PT, R7, RZ, RZ ;  /* 0x000000ff07032210 */ /* 0x000fc60007ffe0ff */
[----:B------:R-:W-:Y:S01]  /*0c10*/  FSETP.GEU.AND P2, PT, R6, 1, PT ;  /* 0x3f8000000600780b */ /* 0x000fe20003f4e000 */
[----:B------:R-:W-:Y:S01]  /*0c20*/  FFMA R29, R28, R28, R29 ;  /* 0x0000001c1c1d7223 */ /* 0x000fe2000000001d */
[C---:B------:R-:W-:Y:S02]  /*0c30*/  IADD3 R6, PT, PT, R3.reuse, 0x1, RZ ;  /* 0x0000000103067810 */ /* 0x040fe40007ffe0ff */
[----:B------:R-:W-:Y:S02]  /*0c40*/  @P1 IADD3 R6, PT, PT, R3, RZ, RZ ;  /* 0x000000ff03061210 */ /* 0x000fe40007ffe0ff */
[----:B------:R-:W-:Y:S02]  /*0c50*/  FSETP.GEU.AND P1, PT, R29, 1, PT ;  /* 0x3f8000001d00780b */ /* 0x000fe40003f2e000 */
[----:B------:R-:W-:Y:S01]  /*0c60*/  IADD3 R7, PT, PT, R6, 0x1, RZ ;  /* 0x0000000106077810 */ /* 0x000fe20007ffe0ff */
[----:B------:R-:W-:-:S04]  /*0c70*/  FMUL R3, R22, R22 ;  /* 0x0000001616037220 */ /* 0x000fc80000400000 */
[----:B------:R-:W-:Y:S01]  /*0c80*/  @P2 IADD3 R7, PT, PT, R6, RZ, RZ ;  /* 0x000000ff06072210 */ /* 0x000fe20007ffe0ff */
[----:B------:R-:W-:-:S03]  /*0c90*/  FFMA R3, R18, R18, R3 ;  /* 0x0000001212037223 */ /* 0x000fc60000000003 */
[C---:B------:R-:W-:Y:S02]  /*0ca0*/  IADD3 R6, PT, PT, R7.reuse, 0x1, RZ ;  /* 0x0000000107067810 */ /* 0x040fe40007ffe0ff */
[----:B------:R-:W-:Y:S02]  /*0cb0*/  @P1 IADD3 R6, PT, PT, R7, RZ, RZ ;  /* 0x000000ff07061210 */ /* 0x000fe40007ffe0ff */
[----:B------:R-:W-:Y:S02]  /*0cc0*/  ISETP.GE.AND P1, PT, R0, -0xc, PT ;  /* 0xfffffff40000780c */ /* 0x000fe40003f26270 */
[----:B------:R-:W-:Y:S02]  /*0cd0*/  FSETP.GEU.AND P2, PT, R3, 1, PT ;  /* 0x3f8000000300780b */ /* 0x000fe40003f4e000 */
[----:B------:R-:W-:-:S11]  /*0ce0*/  IADD3 R3, PT, PT, R6, 0x1, RZ ;  /* 0x0000000106037810 */ /* 0x000fd60007ffe0ff */
[----:B------:R-:W-:Y:S01]  /*0cf0*/  @P2 IADD3 R3, PT, PT, R6, RZ, RZ ;  /* 0x000000ff06032210 */ /* 0x000fe20007ffe0ff */
[----:B------:R-:W-:Y:S06]  /*0d00*/  @!P1 BRA `(.L_x_8) ;  /* 0xfffffff400a49947 */ /* 0x000fec000383ffff */
.L_x_7:
[----:B------:R-:W-:Y:S05]  /*0d10*/  BSYNC.RECONVERGENT B3 ;  /* 0x0000000000037941 */ /* 0x000fea0003800200 */
.L_x_6:
[----:B------:R-:W-:Y:S01]  /*0d20*/  IADD3 R6, PT, PT, -R0, RZ, RZ ;  /* 0x000000ff00067210 */ /* 0x000fe20007ffe1ff */
[----:B------:R-:W-:Y:S03]  /*0d30*/  BSSY.RECONVERGENT B3, `(.L_x_9) ;  /* 0x0000051000037945 */ /* 0x000fe60003800200 */
[----:B------:R-:W-:-:S13]  /*0d40*/  ISETP.GT.AND P1, PT, R6, 0x4, PT ;  /* 0x000000040600780c */ /* 0x000fda0003f24270 */
[----:B------:R-:W-:Y:S05]  /*0d50*/  @!P1 BRA `(.L_x_10) ;  /* 0x0000000400389947 */ /* 0x000fea0003800000 */
[----:B------:R-:W2:Y:S08]  /*0d60*/  LDC.64 R26, c[0x0][0x388] ;  /* 0x0000e200ff1a7b82 */ /* 0x000eb00000000a00 */
[----:B------:R-:W3:Y:S01]  /*0d70*/  LDC.64 R16, c[0x0][0x380] ;  /* 0x0000e000ff107b82 */ /* 0x000ee20000000a00 */
[----:B--2---:R-:W-:-:S05]  /*0d80*/  IMAD.WIDE R10, R5, 0x4, R26 ;  /* 0x00000004050a7825 */ /* 0x004fca00078e021a */
[----:B------:R-:W2:Y:S01]  /*0d90*/  LDG.E R9, desc[UR6][R10.64] ;  /* 0x000000060a097981 */ /* 0x000ea2000c1e1900 */
[----:B---3--:R-:W-:-:S05]  /*0da0*/  IMAD.WIDE R24, R5, 0x4, R16 ;  /* 0x0000000405187825 */ /* 0x008fca00078e0210 */
[----:B------:R-:W3:Y:S01]  /*0db0*/  LDG.E R8, desc[UR6][R24.64] ;  /* 0x0000000618087981 */ /* 0x000ee2000c1e1900 */
[----:B------:R-:W-:-:S04]  /*0dc0*/  IMAD.WIDE R28, R2, 0x4, R10 ;  /* 0x00000004021c7825 */ /* 0x000fc800078e020a */
[C---:B------:R-:W-:Y:S01]  /*0dd0*/  IMAD.WIDE R20, R2.reuse, 0x4, R24 ;  /* 0x0000000402147825 */ /* 0x040fe200078e0218 */
[----:B------:R4:W5:Y:S04]  /*0de0*/  LDG.E R7, desc[UR6][R28.64] ;  /* 0x000000061c077981 */ /* 0x000968000c1e1900 */
[----:B------:R-:W5:Y:S01]  /*0df0*/  LDG.E R10, desc[UR6][R20.64] ;  /* 0x00000006140a7981 */ /* 0x000f62000c1e1900 */
[----:B------:R-:W-:-:S04]  /*0e00*/  IMAD.WIDE R22, R2, 0x4, R20 ;  /* 0x0000000402167825 */ /* 0x000fc800078e0214 */
[C---:B----4-:R-:W-:Y:S01]  /*0e10*/  IMAD.WIDE R28, R2.reuse, 0x4, R28 ;  /* 0x00000004021c7825 */ /* 0x050fe200078e021c */
[C---:B------:R-:W-:Y:S01]  /*0e20*/  LEA R5, R2.reuse, R5, 0x2 ;  /* 0x0000000502057211 */ /* 0x040fe200078e10ff */
[----:B------:R4:W5:Y:S04]  /*0e30*/  LDG.E R11, desc[UR6][R22.64] ;  /* 0x00000006160b7981 */ /* 0x000968000c1e1900 */
[----:B------:R-:W5:Y:S01]  /*0e40*/  LDG.E R6, desc[UR6][R28.64] ;  /* 0x000000061c067981 */ /* 0x000f62000c1e1900 */
[----:B------:R-:W-:-:S04]  /*0e50*/  IMAD.WIDE R18, R2, 0x4, R28 ;  /* 0x0000000402127825 */ /* 0x000fc800078e021c */
[----:B------:R-:W-:Y:S01]  /*0e60*/  IMAD.WIDE R26, R5, 0x4, R26 ;  /* 0x00000004051a7825 */ /* 0x000fe200078e021a */
[----:B------:R-:W5:Y:S03]  /*0e70*/  LDG.E R24, desc[UR6][R18.64] ;  /* 0x0000000612187981 */ /* 0x000f66000c1e1900 */
[----:B----4-:R-:W-:-:S04]  /*0e80*/  IMAD.WIDE R22, R2, 0x4, R22 ;  /* 0x0000000402167825 */ /* 0x010fc800078e0216 */
[C---:B------:R-:W-:Y:S01]  /*0e90*/  IMAD.WIDE R20, R2.reuse, 0x4, R26 ;  /* 0x0000000402147825 */ /* 0x040fe200078e021a */
[----:B------:R-:W4:Y:S03]  /*0ea0*/  LDG.E R25, desc[UR6][R22.64] ;  /* 0x0000000616197981 */ /* 0x000f26000c1e1900 */
[----:B------:R-:W-:Y:S01]  /*0eb0*/  IMAD.WIDE R16, R5, 0x4, R16 ;  /* 0x0000000405107825 */ /* 0x000fe200078e0210 */
[----:B------:R-:W4:Y:S04]  /*0ec0*/  LDG.E R26, desc[UR6][R26.64] ;  /* 0x000000061a1a7981 */ /* 0x000f28000c1e1900 */
[----:B------:R0:W4:Y:S04]  /*0ed0*/  LDG.E R28, desc[UR6][R20.64] ;  /* 0x00000006141c7981 */ /* 0x000128000c1e1900 */
[----:B------:R1:W4:Y:S01]  /*0ee0*/  LDG.E R27, desc[UR6][R16.64] ;  /* 0x00000006101b7981 */ /* 0x000322000c1e1900 */
[----:B0-----:R-:W-:-:S05]  /*0ef0*/  IMAD.WIDE R20, R2, 0x4, R20 ;  /* 0x0000000402147825 */ /* 0x001fca00078e0214 */
[----:B------:R-:W4:Y:S01]  /*0f00*/  LDG.E R29, desc[UR6][R20.64] ;  /* 0x00000006141d7981 */ /* 0x000f22000c1e1900 */
[----:B-1----:R-:W-:-:S04]  /*0f10*/  IMAD.WIDE R16, R2, 0x4, R16 ;  /* 0x0000000402107825 */ /* 0x002fc800078e0210 */
[C---:B------:R-:W-:Y:S02]  /*0f20*/  IMAD.WIDE R18, R2.reuse, 0x4, R20 ;  /* 0x0000000402127825 */ /* 0x040fe400078e0214 */
[----:B------:R-:W4:Y:S02]  /*0f30*/  LDG.E R20, desc[UR6][R16.64] ;  /* 0x0000000610147981 */ /* 0x000f24000c1e1900 */
[----:B------:R-:W-:Y:S02]  /*0f40*/  IMAD.WIDE R22, R2, 0x4, R16 ;  /* 0x0000000402167825 */ /* 0x000fe400078e0210 */
[----:B------:R3:W4:Y:S04]  /*0f50*/  LDG.E R18, desc[UR6][R18.64] ;  /* 0x0000000612127981 */ /* 0x000728000c1e1900 */
[----:B------:R-:W4:Y:S01]  /*0f60*/  LDG.E R16, desc[UR6][R22.64] ;  /* 0x0000000616107981 */ /* 0x000f22000c1e1900 */
[----:B--2---:R-:W-:-:S04]  /*0f70*/  FMUL R9, R9, R9 ;  /* 0x0000000909097220 */ /* 0x004fc80000400000 */
[----:B---3--:R-:W-:Y:S01]  /*0f80*/  FFMA R19, R8, R8, R9 ;  /* 0x0000000808137223 */ /* 0x008fe20000000009 */
[----:B------:R-:W-:-:S06]  /*0f90*/  IMAD.WIDE R8, R2, 0x4, R22 ;  /* 0x0000000402087825 */ /* 0x000fcc00078e0216 */
[----:B------:R-:W2:Y:S01]  /*0fa0*/  LDG.E R8, desc[UR6][R8.64] ;  /* 0x0000000608087981 */ /* 0x000ea2000c1e1900 */
[----:B-----5:R-:W-:Y:S01]  /*0fb0*/  FMUL R7, R7, R7 ;  /* 0x0000000707077220 */ /* 0x020fe20000400000 */
[----:B------:R-:W-:-:S03]  /*0fc0*/  FSETP.GEU.AND P0, PT, R19, 1, PT ;  /* 0x3f8000001300780b */ /* 0x000fc60003f0e000 */
[----:B------:R-:W-:-:S05]  /*0fd0*/  FFMA R7, R10, R10, R7 ;  /* 0x0000000a0a077223 */ /* 0x000fca0000000007 */
[----:B------:R-:W-:Y:S01]  /*0fe0*/  FSETP.GEU.AND P1, PT, R7, 1, PT ;  /* 0x3f8000000700780b */ /* 0x000fe20003f2e000 */
[----:B------:R-:W-:Y:S01]  /*0ff0*/  FMUL R10, R6, R6 ;  /* 0x00000006060a7220 */ /* 0x000fe20000400000 */
[----:B------:R-:W-:-:S03]  /*1000*/  IADD3 R6, PT, PT, R3, 0x1, RZ ;  /* 0x0000000103067810 */ /* 0x000fc60007ffe0ff */
[----:B------:R-:W-:Y:S01]  /*1010*/  FFMA R10, R11, R11, R10 ;  /* 0x0000000b0b0a7223 */ /* 0x000fe2000000000a */
[----:B------:R-:W-:Y:S02]  /*1020*/  @P0 IMAD.MOV R6, RZ, RZ, R3 ;  /* 0x000000ffff060224 */ /* 0x000fe400078e0203 */
[----:B------:R-:W-:Y:S02]  /*1030*/  FMUL R24, R24, R24 ;  /* 0x0000001818187220 */ /* 0x000fe40000400000 */
[----:B------:R-:W-:Y:S02]  /*1040*/  FSETP.GEU.AND P0, PT, R10, 1, PT ;  /* 0x3f8000000a00780b */ /* 0x000fe40003f0e000 */
[C---:B------:R-:W-:Y:S01]  /*1050*/  IADD3 R3, PT, PT, R6.reuse, 0x1, RZ ;  /* 0x0000000106037810 */ /* 0x040fe20007ffe0ff */
[----:B----4-:R-:W-:Y:S01]  /*1060*/  FFMA R24, R25, R25, R24 ;  /* 0x0000001919187223 */ /* 0x010fe20000000018 */
[----:B------:R-:W-:Y:S01]  /*1070*/  @P1 IADD3 R3, PT, PT, R6, RZ, RZ ;  /* 0x000000ff06031210 */ /* 0x000fe20007ffe0ff */
[----:B------:R-:W-:-:S03]  /*1080*/  FMUL R26, R26, R26 ;  /* 0x0000001a1a1a7220 */ /* 0x000fc60000400000 */
[----:B------:R-:W-:Y:S02]  /*1090*/  FSETP.GEU.AND P1, PT, R24, 1, PT ;  /* 0x3f8000001800780b */ /* 0x000fe40003f2e000 */
[----:B------:R-:W-:-:S03]  /*10a0*/  IADD3 R6, PT, PT, R3, 0x1, RZ ;  /* 0x0000000103067810 */ /* 0x000fc60007ffe0ff */
[----:B------:R-:W-:Y:S01]  /*10b0*/  @P0 IADD3 R6, PT, PT, R3, RZ, RZ ;  /* 0x000000ff03060210 */ /* 0x000fe20007ffe0ff */
[----:B------:R-:W-:Y:S01]  /*10c0*/  FMUL R3, R28, R28 ;  /* 0x0000001c1c037220 */ /* 0x000fe20000400000 */
[----:B------:R-:W-:Y:S02]  /*10d0*/  FFMA R26, R27, R27, R26 ;  /* 0x0000001b1b1a7223 */ /* 0x000fe4000000001a */
[----:B------:R-:W-:-:S03]  /*10e0*/  IADD3 R7, PT, PT, R6, 0x1, RZ ;  /* 0x0000000106077810 */ /* 0x000fc60007ffe0ff */
[----:B------:R-:W-:Y:S02]  /*10f0*/  FSETP.GEU.AND P0, PT, R26, 1, PT ;  /* 0x3f8000001a00780b */ /* 0x000fe40003f0e000 */
[----:B------:R-:W-:Y:S01]  /*1100*/  @P1 IADD3 R7, PT, PT, R6, RZ, RZ ;  /* 0x000000ff06071210 */ /* 0x000fe20007ffe0ff */
[----:B------:R-:W-:Y:S01]  /*1110*/  FMUL R29, R29, R29 ;  /* 0x0000001d1d1d7220 */ /* 0x000fe20000400000 */
[----:B------:R-:W-:-:S05]  /*1120*/  FFMA R3, R20, R20, R3 ;  /* 0x0000001414037223 */ /* 0x000fca0000000003 */
[----:B------:R-:W-:Y:S01]  /*1130*/  FSETP.GEU.AND P1, PT, R3, 1, PT ;  /* 0x3f8000000300780b */ /* 0x000fe20003f2e000 */
[----:B------:R-:W-:Y:S01]  /*1140*/  FMUL R3, R18, R18 ;  /* 0x0000001212037220 */ /* 0x000fe20000400000 */
[----:B------:R-:W-:Y:S01]  /*1150*/  IADD3 R6, PT, PT, R7, 0x1, RZ ;  /* 0x0000000107067810 */ /* 0x000fe20007ffe0ff */
[----:B------:R-:W-:Y:S01]  /*1160*/  FFMA R29, R16, R16, R29 ;  /* 0x00000010101d7223 */ /* 0x000fe2000000001d */
[----:B------:R-:W-:-:S04]  /*1170*/  @P0 IMAD.MOV R6, RZ, RZ, R7 ;  /* 0x000000ffff060224 */ /* 0x000fc800078e0207 */
[----:B------:R-:W-:Y:S02]  /*1180*/  FSETP.GEU.AND P0, PT, R29, 1, PT ;  /* 0x3f8000001d00780b */ /* 0x000fe40003f0e000 */
[----:B------:R-:W-:-:S03]  /*1190*/  IADD3 R7, PT, PT, R6, 0x1, RZ ;  /* 0x0000000106077810 */ /* 0x000fc60007ffe0ff */
[----:B------:R-:W-:-:S04]  /*11a0*/  @P1 IADD3 R7, PT, PT, R6, RZ, RZ ;  /* 0x000000ff06071210 */ /* 0x000fc80007ffe0ff */
[----:B------:R-:W-:-:S04]  /*11b0*/  IADD3 R6, PT, PT, R7, 0x1, RZ ;  /* 0x0000000107067810 */ /* 0x000fc80007ffe0ff */
[----:B------:R-:W-:Y:S01]  /*11c0*/  @P0 IADD3 R6, PT, PT, R7, RZ, RZ ;  /* 0x000000ff07060210 */ /* 0x000fe20007ffe0ff */
[----:B------:R-:W-:Y:S01]  /*11d0*/  IMAD R5, R2, 0x4, R5 ;  /* 0x0000000402057824 */ /* 0x000fe200078e0205 */
[----:B------:R-:W-:Y:S02]  /*11e0*/  PLOP3.LUT P0, PT, PT, PT, PT, 0x8, 0x80 ;  /* 0x000000000080781c */ /* 0x000fe40003f0e170 */
[----:B------:R-:W-:Y:S01]  /*11f0*/  IADD3 R0, PT, PT, R0, 0x8, RZ ;  /* 0x0000000800007810 */ /* 0x000fe20007ffe0ff */
[----:B--2---:R-:W-:-:S05]  /*1200*/  FFMA R3, R8, R8, R3 ;  /* 0x0000000808037223 */ /* 0x004fca0000000003 */
[----:B------:R-:W-:Y:S02]  /*1210*/  FSETP.GEU.AND P1, PT, R3, 1, PT ;  /* 0x3f8000000300780b */ /* 0x000fe40003f2e000 */
[----:B------:R-:W-:-:S11]  /*1220*/  IADD3 R3, PT, PT, R6, 0x1, RZ ;  /* 0x0000000106037810 */ /* 0x000fd60007ffe0ff */
[----:B------:R-:W-:-:S07]  /*1230*/  @P1 IADD3 R3, PT, PT, R6, RZ, RZ ;  /* 0x000000ff06031210 */ /* 0x000fce0007ffe0ff */
.L_x_10:
[----:B------:R-:W-:Y:S05]  /*1240*/  BSYNC.RECONVERGENT B3 ;  /* 0x0000000000037941 */ /* 0x000fea0003800200 */
.L_x_9:
[----:B------:R-:W-:-:S13]  /*1250*/  ISETP.NE.OR P0, PT, R0, RZ, P0 ;  /* 0x000000ff0000720c */ /* 0x000fda0000705670 */
[----:B------:R-:W-:Y:S05]  /*1260*/  @!P0 BREAK.RELIABLE B0 ;  /* 0x0000000000008942 */ /* 0x000fea0003800100 */
[----:B------:R-:W-:Y:S05]  /*1270*/  @!P0 BRA `(.L_x_3) ;  /* 0x0000000000a48947 */ /* 0x000fea0003800000 */
.L_x_5:
[----:B------:R-:W-:Y:S05]  /*1280*/  BSYNC.RELIABLE B0 ;  /* 0x0000000000007941 */ /* 0x000fea0003800100 */
.L_x_4:
[----:B-1----:R-:W-:-:S04]  /*1290*/  IMAD.WIDE R18, R5, 0x4, R14 ;  /* 0x0000000405127825 */ /* 0x002fc800078e020e */
[----:B0-----:R-:W-:Y:S01]  /*12a0*/  IMAD.WIDE R22, R5, 0x4, R12 ;  /* 0x0000000405167825 */ /* 0x001fe200078e020c */
[----:B------:R0:W2:Y:S03]  /*12b0*/  LDG.E R6, desc[UR6][R18.64] ;  /* 0x0000000612067981 */ /* 0x0000a6000c1e1900 */
[C---:B------:R-:W-:Y:S01]  /*12c0*/  IMAD.WIDE R26, R2.reuse, 0x4, R18 ;  /* 0x00000004021a7825 */ /* 0x040fe200078e0212 */
[----:B------:R-:W3:Y:S03]  /*12d0*/  LDG.E R7, desc[UR6][R22.64] ;  /* 0x0000000616077981 */ /* 0x000ee6000c1e1900 */
[C---:B------:R-:W-:Y:S01]  /*12e0*/  IMAD.WIDE R24, R2.reuse, 0x4, R22 ;  /* 0x0000000402187825 */ /* 0x040fe200078e0216 */
[----:B------:R-:W4:Y:S03]  /*12f0*/  LDG.E R20, desc[UR6][R26.64] ;  /* 0x000000061a147981 */ /* 0x000f26000c1e1900 */
[C---:B------:R-:W-:Y:S01]  /*1300*/  IMAD.WIDE R16, R2.reuse, 0x4, R26 ;  /* 0x0000000402107825 */ /* 0x040fe200078e021a */
[----:B------:R-:W5:Y:S03]  /*1310*/  LDG.E R21, desc[UR6][R24.64] ;  /* 0x0000000618157981 */ /* 0x000f66000c1e1900 */
[C---:B------:R-:W-:Y:S01]  /*1320*/  IMAD.WIDE R10, R2.reuse, 0x4, R24 ;  /* 0x00000004020a7825 */ /* 0x040fe200078e0218 */
[----:B------:R-:W5:Y:S03]  /*1330*/  LDG.E R29, desc[UR6][R16.64] ;  /* 0x00000006101d7981 */ /* 0x000f66000c1e1900 */
[C---:B------:R-:W-:Y:S01]  /*1340*/  IMAD.WIDE R8, R2.reuse, 0x4, R16 ;  /* 0x0000000402087825 */ /* 0x040fe200078e0210 */
[----:B------:R-:W5:Y:S03]  /*1350*/  LDG.E R28, desc[UR6][R10.64] ;  /* 0x000000060a1c7981 */ /* 0x000f66000c1e1900 */
[----:B0-----:R-:W-:-:S02]  /*1360*/  IMAD.WIDE R18, R2, 0x4, R10 ;  /* 0x0000000402127825 */ /* 0x001fc400078e020a */
[----:B------:R-:W5:Y:S04]  /*1370*/  LDG.E R8, desc[UR6][R8.64] ;  /* 0x0000000608087981 */ /* 0x000f68000c1e1900 */
[----:B------:R-:W5:Y:S01]  /*1380*/  LDG.E R18, desc[UR6][R18.64] ;  /* 0x0000000612127981 */ /* 0x000f62000c1e1900 */
[----:B------:R-:W-:Y:S01]  /*1390*/  IADD3 R0, PT, PT, R0, 0x4, RZ ;  /* 0x0000000400007810 */ /* 0x000fe20007ffe0ff */
[----:B------:R-:W-:Y:S02]  /*13a0*/  IMAD R5, R2, 0x4, R5 ;  /* 0x0000000402057824 */ /* 0x000fe400078e0205 */
[----:B--2---:R-:W-:-:S04]  /*13b0*/  FMUL R6, R6, R6 ;  /* 0x0000000606067220 */ /* 0x004fc80000400000 */
[----:B---3--:R-:W-:Y:S01]  /*13c0*/  FFMA R6, R7, R7, R6 ;  /* 0x0000000707067223 */ /* 0x008fe20000000006 */
[----:B----4-:R-:W-:-:S04]  /*13d0*/  FMUL R20, R20, R20 ;  /* 0x0000001414147220 */ /* 0x010fc80000400000 */
[----:B------:R-:W-:Y:S02]  /*13e0*/  FSETP.GEU.AND P0, PT, R6, 1, PT ;  /* 0x3f8000000600780b */ /* 0x000fe40003f0e000 */
[----:B------:R-:W-:Y:S01]  /*13f0*/  IADD3 R6, PT, PT, R3, 0x1, RZ ;  /* 0x0000000103067810 */ /* 0x000fe20007ffe0ff */
[----:B-----5:R-:W-:Y:S01]  /*1400*/  FFMA R20, R21, R21, R20 ;  /* 0x0000001515147223 */ /* 0x020fe20000000014 */
[----:B------:R-:W-:-:S04]  /*1410*/  FMUL R29, R29, R29 ;  /* 0x0000001d1d1d7220 */ /* 0x000fc80000400000 */
[----:B------:R-:W-:Y:S01]  /*1420*/  FSETP.GEU.AND P1, PT, R20, 1, PT ;  /* 0x3f8000001400780b */ /* 0x000fe20003f2e000 */
[----:B------:R-:W-:-:S04]  /*1430*/  FFMA R29, R28, R28, R29 ;  /* 0x0000001c1c1d7223 */ /* 0x000fc8000000001d */
[----:B------:R-:W-:Y:S02]  /*1440*/  @P0 IADD3 R6, PT, PT, R3, RZ, RZ ;  /* 0x000000ff03060210 */ /* 0x000fe40007ffe0ff */
[----:B------:R-:W-:Y:S01]  /*1450*/  FSETP.GEU.AND P0, PT, R29, 1, PT ;  /* 0x3f8000001d00780b */ /* 0x000fe20003f0e000 */
[----:B------:R-:W-:Y:S01]  /*1460*/  FMUL R3, R8, R8 ;  /* 0x0000000808037220 */ /* 0x000fe20000400000 */
[----:B------:R-:W-:-:S04]  /*1470*/  IADD3 R7, PT, PT, R6, 0x1, RZ ;  /* 0x0000000106077810 */ /* 0x000fc80007ffe0ff */
[----:B------:R-:W-:Y:S01]  /*1480*/  @P1 IADD3 R7, PT, PT, R6, RZ, RZ ;  /* 0x000000ff06071210 */ /* 0x000fe20007ffe0ff */
[----:B------:R-:W-:-:S03]  /*1490*/  FFMA R3, R18, R18, R3 ;  /* 0x0000001212037223 */ /* 0x000fc60000000003 */
[----:B------:R-:W-:Y:S02]  /*14a0*/  IADD3 R6, PT, PT, R7, 0x1, RZ ;  /* 0x0000000107067810 */ /* 0x000fe40007ffe0ff */
[----:B------:R-:W-:Y:S02]  /*14b0*/  FSETP.GEU.AND P1, PT, R3, 1, PT ;  /* 0x3f8000000300780b */ /* 0x000fe40003f2e000 */
[----:B------:R-:W-:Y:S02]  /*14c0*/  @P0 IADD3 R6, PT, PT, R7, RZ, RZ ;  /* 0x000000ff07060210 */ /* 0x000fe40007ffe0ff */
[----:B------:R-:W-:Y:S02]  /*14d0*/  ISETP.NE.AND P0, PT, R0, RZ, PT ;  /* 0x000000ff0000720c */ /* 0x000fe40003f05270 */
[----:B------:R-:W-:-:S07]  /*14e0*/  IADD3 R3, PT, PT, R6, 0x1, RZ ;  /* 0x0000000106037810 */ /* 0x000fce0007ffe0ff */
[----:B------:R-:W-:-:S04]  /*14f0*/  @P1 IADD3 R3, PT, PT, R6, RZ, RZ ;  /* 0x000000ff06031210 */ /* 0x000fc80007ffe0ff */
[----:B------:R-:W-:Y:S05]  /*1500*/  @P0 BRA `(.L_x_4) ;  /* 0xfffffffc00600947 */ /* 0x000fea000383ffff */
.L_x_3:
[----:B------:R-:W-:Y:S05]  /*1510*/  BSYNC.RECONVERGENT B1 ;  /* 0x0000000000017941 */ /* 0x000fea0003800200 */
.L_x_2:
[----:B------:R-:W-:-:S13]  /*1520*/  ISETP.NE.AND P0, PT, R4, RZ, PT ;  /* 0x000000ff0400720c */ /* 0x000fda0003f05270 */
[----:B------:R-:W-:Y:S05]  /*1530*/  @!P0 BRA `(.L_x_1) ;  /* 0x0000000000448947 */ /* 0x000fea0003800000 */
[----:B------:R-:W2:Y:S01]  /*1540*/  LDC.64 R10, c[0x0][0x380] ;  /* 0x0000e000ff0a7b82 */ /* 0x000ea20000000a00 */
[----:B------:R-:W-:-:S07]  /*1550*/  IADD3 R4, PT, PT, -R4, RZ, RZ ;  /* 0x000000ff04047210 */ /* 0x000fce0007ffe1ff */
[----:B------:R-:W3:Y:S02]  /*1560*/  LDC.64 R6, c[0x0][0x388] ;  /* 0x0000e200ff067b82 */ /* 0x000ee40000000a00 */
.L_x_11:
[----:B---3--:R-:W-:-:S04]  /*1570*/  IMAD.WIDE R8, R5, 0x4, R6 ;  /* 0x0000000405087825 */ /* 0x008fc800078e0206 */
[----:B0-2---:R-:W-:Y:S02]  /*1580*/  IMAD.WIDE R12, R5, 0x4, R10 ;  /* 0x00000004050c7825 */ /* 0x005fe400078e020a */
[----:B------:R-:W1:Y:S04]  /*1590*/  LDG.E R8, desc[UR6][R8.64] ;  /* 0x0000000608087981 */ /* 0x000e68000c1e1900 */
[----:B------:R-:W2:Y:S01]  /*15a0*/  LDG.E R12, desc[UR6][R12.64] ;  /* 0x000000060c0c7981 */ /* 0x000ea2000c1e1900 */
[----:B------:R-:W-:Y:S02]  /*15b0*/  IADD3 R4, PT, PT, R4, 0x1, RZ ;  /* 0x0000000104047810 */ /* 0x000fe40007ffe0ff */
[----:B------:R-:W-:Y:S02]  /*15c0*/  IADD3 R0, PT, PT, R3, 0x1, RZ ;  /* 0x0000000103007810 */ /* 0x000fe40007ffe0ff */
[----:B------:R-:W-:-:S02]  /*15d0*/  ISETP.NE.AND P1, PT, R4, RZ, PT ;  /* 0x000000ff0400720c */ /* 0x000fc40003f25270 */
[----:B------:R-:W-:Y:S01]  /*15e0*/  IADD3 R5, PT, PT, R2, R5, RZ ;  /* 0x0000000502057210 */ /* 0x000fe20007ffe0ff */
[----:B-1----:R-:W-:-:S04]  /*15f0*/  FMUL R15, R8, R8 ;  /* 0x00000008080f7220 */ /* 0x002fc80000400000 */
[----:B--2---:R-:W-:-:S05]  /*1600*/  FFMA R15, R12, R12, R15 ;  /* 0x0000000c0c0f7223 */ /* 0x004fca000000000f */
[----:B------:R-:W-:-:S13]  /*1610*/  FSETP.GEU.AND P0, PT, R15, 1, PT ;  /* 0x3f8000000f00780b */ /* 0x000fda0003f0e000 */
[----:B------:R-:W-:-:S04]  /*1620*/  @P0 IADD3 R0, PT, PT, R3, RZ, RZ ;  /* 0x000000ff03000210 */ /* 0x000fc80007ffe0ff */
[----:B------:R-:W-:Y:S01]  /*1630*/  MOV R3, R0 ;  /* 0x0000000000037202 */ /* 0x000fe20000000f00 */
[----:B------:R-:W-:Y:S06]  /*1640*/  @P1 BRA `(.L_x_11) ;  /* 0xfffffffc00c81947 */ /* 0x000fec000383ffff */
.L_x_1:
[----:B------:R-:W-:Y:S05]  /*1650*/  BSYNC.RECONVERGENT B2 ;  /* 0x0000000000027941 */ /* 0x000fea0003800200 */
.L_x_0:
[----:B------:R-:W-:Y:S05]  /*1660*/  WARPSYNC.ALL ;  /* 0x0000000000007948 */ /* 0x000fea0003800000 */
[----:B------:R-:W2:Y:S01]  /*1670*/  S2R R0, SR_LANEID ;  /* 0x0000000000007919 */ /* 0x000ea20000000000 */
[----:B------:R-:W3:Y:S08]  /*1680*/  REDUX.SUM UR5, R3 ;  /* 0x00000000030573c4 */ /* 0x000ef0000000c000 */
[----:B------:R-:W4:Y:S01]  /*1690*/  LDC.64 R4, c[0x0][0x390] ;  /* 0x0000e400ff047b82 */ /* 0x000f220000000a00 */
[----:B------:R-:W-:-:S02]  /*16a0*/  VOTEU.ANY UR4, UPT, PT ;  /* 0x0000000000047886 */ /* 0x000fc400038e0100 */
[----:B------:R-:W-:Y:S01]  /*16b0*/  UFLO.U32 UR4, UR4 ;  /* 0x00000004000472bd */ /* 0x000fe200080e0000 */
[----:B---3--:R-:W-:-:S05]  /*16c0*/  MOV R7, UR5 ;  /* 0x0000000500077c02 */ /* 0x008fca0008000f00 */
[----:B--2---:R-:W-:-:S13]  /*16d0*/  ISETP.EQ.U32.AND P0, PT, R0, UR4, PT ;  /* 0x0000000400007c0c */ /* 0x004fda000bf02070 */
[----:B----4-:R-:W-:Y:S01]  /*16e0*/  @P0 REDG.E.ADD.STRONG.GPU desc[UR6][R4.64], R7 ;  /* 0x000000070400098e */ /* 0x010fe2000c12e106 */
[----:B------:R-:W-:Y:S05]  /*16f0*/  EXIT ;  /* 0x000000000000794d */ /* 0x000fea0003800000 */
.L_x_12:
[----:B------:R-:W-:-:S00]  /*1700*/  BRA `(.L_x_12) ;  /* 0xfffffffc00fc7947 */ /* 0x000fc0000383ffff */
[----:B------:R-:W-:-:S00]  /*1710*/  NOP ;  /* 0x0000000000007918 */ /* 0x000fc00000000000 */
        /* <DEDUP_REMOVED lines=14> */
.L_x_13:


//--------------------- .nv.shared.reserved.0     --------------------------
	.section	.nv.shared.reserved.0,"aw",@nobits
	.weak		__nv_reservedSMEM_offset_0_alias
	.size		__nv_reservedSMEM_offset_0_alias, 0, 64
	.other		__nv_reservedSMEM_offset_0_alias,@"STO_CUDA_RESERVED_SHARED STV_DEFAULT"
__nv_reservedSMEM_offset_0_alias:
	.zero		0
	.zero		64


//--------------------- .nv.constant0._Z11calc_PI_gpuPfS_Pi --------------------------
	.section	.nv.constant0._Z11calc_PI_gpuPfS_Pi,"a",@progbits
	.sectionflags	@""
	.align	4
.nv.constant0._Z11calc_PI_gpuPfS_Pi:
	.zero		920


//--------------------- SYMBOLS --------------------------

	.type		.nv.reservedSmem.offset0,@object
	.size		.nv.reservedSmem.offset0,0x4
